	.headerflags	@"EF_CUDA_TEXMODE_UNIFIED EF_CUDA_64BIT_ADDRESS EF_CUDA_ACCELERATORS EF_CUDA_SM90 EF_CUDA_VIRTUAL_SM(EF_CUDA_SM90)"
	.elftype	@"ET_EXEC"


//--------------------- .nv.info                  --------------------------
	.section	.nv.info,"",@"SHT_CUDA_INFO"
	.align	4


	//----- nvinfo : EIATTR_REGCOUNT
	.align		4
        /*0000*/ 	.byte	0x04, 0x2f
        /*0002*/ 	.short	(.L_3 - .L_2)
	.align		4
.L_2:
        /*0004*/ 	.word	index@(triton_poi_fused__native_batch_norm_legit_no_training_leaky_relu_6)
        /*0008*/ 	.word	0x00000010


	//----- nvinfo : EIATTR_MIN_STACK_SIZE
	.align		4
.L_3:
        /*000c*/ 	.byte	0x04, 0x12
        /*000e*/ 	.short	(.L_5 - .L_4)
	.align		4
.L_4:
        /*0010*/ 	.word	index@(triton_poi_fused__native_batch_norm_legit_no_training_leaky_relu_6)
        /*0014*/ 	.word	0x00000000


	//----- nvinfo : EIATTR_FRAME_SIZE
	.align		4
.L_5:
        /*0018*/ 	.byte	0x04, 0x11
        /*001a*/ 	.short	(.L_7 - .L_6)
	.align		4
.L_6:
        /*001c*/ 	.word	index@(triton_poi_fused__native_batch_norm_legit_no_training_leaky_relu_6)
        /*0020*/ 	.word	0x00000000


	//----- nvinfo : EIATTR_MIN_STACK_SIZE
	.align		4
.L_7:
        /*0024*/ 	.byte	0x04, 0x12
        /*0026*/ 	.short	(.L_9 - .L_8)
	.align		4
.L_8:
        /*0028*/ 	.word	index@(triton_poi_fused__native_batch_norm_legit_no_training_leaky_relu_6)
        /*002c*/ 	.word	0x00000000
.L_9:


//--------------------- .nv.info.triton_poi_fused__native_batch_norm_legit_no_training_leaky_relu_6 --------------------------
	.section	.nv.info.triton_poi_fused__native_batch_norm_legit_no_training_leaky_relu_6,"",@"SHT_CUDA_INFO"
	.sectionflags	@""
	.align	4


	//----- nvinfo : EIATTR_CUDA_API_VERSION
	.align		4
        /*0000*/ 	.byte	0x04, 0x37
        /*0002*/ 	.short	(.L_11 - .L_10)
.L_10:
        /*0004*/ 	.word	0x0000007c


	//----- nvinfo : EIATTR_KPARAM_INFO
	.align		4
.L_11:
        /*0008*/ 	.byte	0x04, 0x17
        /*000a*/ 	.short	(.L_13 - .L_12)
.L_12:
        /*000c*/ 	.word	0x00000000
        /*0010*/ 	.short	0x0006
        /*0012*/ 	.short	0x0030
        /*0014*/ 	.byte	0x00, 0xf0, 0x11, 0x00


	//----- nvinfo : EIATTR_KPARAM_INFO
	.align		4
.L_13:
        /*0018*/ 	.byte	0x04, 0x17
        /*001a*/ 	.short	(.L_15 - .L_14)
.L_14:
        /*001c*/ 	.word	0x00000000
        /*0020*/ 	.short	0x0005
        /*0022*/ 	.short	0x0028
        /*0024*/ 	.byte	0x00, 0xf4, 0x21, 0x00


	//----- nvinfo : EIATTR_KPARAM_INFO
	.align		4
.L_15:
        /*0028*/ 	.byte	0x04, 0x17
        /*002a*/ 	.short	(.L_17 - .L_16)
.L_16:
        /*002c*/ 	.word	0x00000000
        /*0030*/ 	.short	0x0004
        /*0032*/ 	.short	0x0020
        /*0034*/ 	.byte	0x00, 0xf4, 0x21, 0x00


	//----- nvinfo : EIATTR_KPARAM_INFO
	.align		4
.L_17:
        /*0038*/ 	.byte	0x04, 0x17
        /*003a*/ 	.short	(.L_19 - .L_18)
.L_18:
        /*003c*/ 	.word	0x00000000
        /*0040*/ 	.short	0x0003
        /*0042*/ 	.short	0x0018
        /*0044*/ 	.byte	0x00, 0xf4, 0x21, 0x00


	//----- nvinfo : EIATTR_KPARAM_INFO
	.align		4
.L_19:
        /*0048*/ 	.byte	0x04, 0x17
        /*004a*/ 	.short	(.L_21 - .L_20)
.L_20:
        /*004c*/ 	.word	0x00000000
        /*0050*/ 	.short	0x0002
        /*0052*/ 	.short	0x0010
        /*0054*/ 	.byte	0x00, 0xf4, 0x21, 0x00


	//----- nvinfo : EIATTR_KPARAM_INFO
	.align		4
.L_21:
        /*0058*/ 	.byte	0x04, 0x17
        /*005a*/ 	.short	(.L_23 - .L_22)
.L_22:
        /*005c*/ 	.word	0x00000000
        /*0060*/ 	.short	0x0001
        /*0062*/ 	.short	0x0008
        /*0064*/ 	.byte	0x00, 0xf4, 0x21, 0x00


	//----- nvinfo : EIATTR_KPARAM_INFO
	.align		4
.L_23:
        /*0068*/ 	.byte	0x04, 0x17
        /*006a*/ 	.short	(.L_25 - .L_24)
.L_24:
        /*006c*/ 	.word	0x00000000
        /*0070*/ 	.short	0x0000
        /*0072*/ 	.short	0x0000
        /*0074*/ 	.byte	0x00, 0xf4, 0x21, 0x00


	//----- nvinfo : EIATTR_SPARSE_MMA_MASK
	.align		4
.L_25:
        /*0078*/ 	.byte	0x03, 0x50
        /*007a*/ 	.short	0x0000


	//----- nvinfo : EIATTR_MAXREG_COUNT
	.align		4
        /*007c*/ 	.byte	0x03, 0x1b
        /*007e*/ 	.short	0x00ff


	//----- nvinfo : EIATTR_EXIT_INSTR_OFFSETS
	.align		4
        /*0080*/ 	.byte	0x04, 0x1c
        /*0082*/ 	.short	(.L_27 - .L_26)


	//   ....[0]....
.L_26:
        /*0084*/ 	.word	0x000003d0


	//----- nvinfo : EIATTR_REQNTID
	.align		4
.L_27:
        /*0088*/ 	.byte	0x04, 0x10
        /*008a*/ 	.short	(.L_29 - .L_28)
.L_28:
        /*008c*/ 	.word	0x00000100
        /*0090*/ 	.word	0x00000001
        /*0094*/ 	.word	0x00000001


	//----- nvinfo : EIATTR_CBANK_PARAM_SIZE
	.align		4
.L_29:
        /*0098*/ 	.byte	0x03, 0x19
        /*009a*/ 	.short	0x0034


	//----- nvinfo : EIATTR_PARAM_CBANK
	.align		4
        /*009c*/ 	.byte	0x04, 0x0a
        /*009e*/ 	.short	(.L_31 - .L_30)
	.align		4
.L_30:
        /*00a0*/ 	.word	index@(.nv.constant0.triton_poi_fused__native_batch_norm_legit_no_training_leaky_relu_6)
        /*00a4*/ 	.short	0x0210
        /*00a6*/ 	.short	0x0034


	//----- nvinfo : EIATTR_SW_WAR
	.align		4
.L_31:
        /*00a8*/ 	.byte	0x04, 0x36
        /*00aa*/ 	.short	(.L_33 - .L_32)
.L_32:
        /*00ac*/ 	.word	0x00000008
.L_33:


//--------------------- .nv.callgraph             --------------------------
	.section	.nv.callgraph,"",@"SHT_CUDA_CALLGRAPH"
	.align	4
	.sectionentsize	8
	.align		4
        /*0000*/ 	.word	0x00000000
	.align		4
        /*0004*/ 	.word	0xffffffff
	.align		4
        /*0008*/ 	.word	0x00000000
	.align		4
        /*000c*/ 	.word	0xfffffffe
	.align		4
        /*0010*/ 	.word	0x00000000
	.align		4
        /*0014*/ 	.word	0xfffffffd
	.align		4
        /*0018*/ 	.word	0x00000000
	.align		4
        /*001c*/ 	.word	0xfffffffc


//--------------------- .nv.constant4             --------------------------
	.section	.nv.constant4,"a",@progbits
	.align	8
	.align		8
.nv.constant4:
        /*0000*/ 	.dword	_$_str
	.align		8
        /*0008*/ 	.dword	_$_str_$_2


//--------------------- .text.triton_poi_fused__native_batch_norm_legit_no_training_leaky_relu_6 --------------------------
	.section	.text.triton_poi_fused__native_batch_norm_legit_no_training_leaky_relu_6,"ax",@progbits
	.align	128
        .global         triton_poi_fused__native_batch_norm_legit_no_training_leaky_relu_6
        .type           triton_poi_fused__native_batch_norm_legit_no_training_leaky_relu_6,@function
        .size           triton_poi_fused__native_batch_norm_legit_no_training_leaky_relu_6,(.L_x_1 - triton_poi_fused__native_batch_norm_legit_no_training_leaky_relu_6)
        .other          triton_poi_fused__native_batch_norm_legit_no_training_leaky_relu_6,@"STO_CUDA_ENTRY STV_DEFAULT"
triton_poi_fused__native_batch_norm_legit_no_training_leaky_relu_6:
.text.triton_poi_fused__native_batch_norm_legit_no_training_leaky_relu_6:
[----:B------:R-:W-:Y:S01]  /*0000*/  LDC R1, c[0x0][0x28] ;  /* 0x00000a00ff017b82 */ /* 0x000fe20000000800 */
[----:B------:R-:W1:Y:S07]  /*0010*/  S2R R0, SR_TID.X ;  /* 0x0000000000007919 */ /* 0x000e6e0000002100 */
[----:B------:R-:W2:Y:S01]  /*0020*/  LDC.64 R2, c[0x0][0x228] ;  /* 0x00008a00ff027b82 */ /* 0x000ea20000000a00 */
[----:B------:R-:W-:Y:S01]  /*0030*/  ULDC.64 UR4, c[0x0][0x208] ;  /* 0x0000820000047ab9 */ /* 0x000fe20000000a00 */
[----:B------:R-:W3:Y:S06]  /*0040*/  S2R R7, SR_CTAID.X ;  /* 0x0000000000077919 */ /* 0x000eec0000002500 */
[----:B------:R-:W4:Y:S08]  /*0050*/  LDC.64 R8, c[0x0][0x230] ;  /* 0x00008c00ff087b82 */ /* 0x000f300000000a00 */
[----:B------:R-:W5:Y:S01]  /*0060*/  LDC.64 R10, c[0x0][0x238] ;  /* 0x00008e00ff0a7b82 */ /* 0x000f620000000a00 */
[----:B-1----:R-:W-:-:S02]  /*0070*/  SHF.L.U32 R0, R0, 0x1, RZ ;  /* 0x0000000100007819 */ /* 0x002fc400000006ff */
[----:B---3--:R-:W-:Y:S02]  /*0080*/  SHF.R.S32.HI R5, RZ, 0x16, R7 ;  /* 0x00000016ff057819 */ /* 0x008fe40000011407 */
[----:B------:R-:W-:Y:S02]  /*0090*/  LOP3.LUT R0, R0, 0x1fe, RZ, 0xc0, !PT ;  /* 0x000001fe00007812 */ /* 0x000fe400078ec0ff */
[----:B------:R-:W-:Y:S02]  /*00a0*/  SGXT R5, R5, 0x1 ;  /* 0x000000010505781a */ /* 0x000fe40000000200 */
[----:B------:R-:W-:Y:S02]  /*00b0*/  LEA R0, R7, R0, 0x9 ;  /* 0x0000000007007211 */ /* 0x000fe400078e48ff */
[----:B------:R-:W1:Y:S02]  /*00c0*/  LDC.64 R6, c[0x0][0x220] ;  /* 0x00008800ff067b82 */ /* 0x000e640000000a00 */
[----:B------:R-:W-:-:S04]  /*00d0*/  LEA.HI R5, R5, R0, RZ, 0x7 ;  /* 0x0000000005057211 */ /* 0x000fc800078f38ff */
[----:B------:R-:W-:-:S04]  /*00e0*/  LOP3.LUT R5, R5, 0xffffff80, RZ, 0xc0, !PT ;  /* 0xffffff8005057812 */ /* 0x000fc800078ec0ff */
[----:B------:R-:W-:Y:S02]  /*00f0*/  IADD3 R13, R0, -R5, RZ ;  /* 0x80000005000d7210 */ /* 0x000fe40007ffe0ff */
[----:B------:R-:W3:Y:S03]  /*0100*/  LDC.64 R4, c[0x0][0x218] ;  /* 0x00008600ff047b82 */ /* 0x000ee60000000a00 */
[----:B--2---:R-:W-:-:S06]  /*0110*/  IMAD.WIDE R2, R13, 0x4, R2 ;  /* 0x000000040d027825 */ /* 0x004fcc00078e0202 */
[----:B------:R-:W2:Y:S01]  /*0120*/  LDG.E.EL.64 R2, desc[UR4][R2.64] ;  /* 0x0000000402027981 */ /* 0x000ea2000c2e1b00 */
[----:B-1----:R-:W-:-:S06]  /*0130*/  IMAD.WIDE R6, R13, 0x4, R6 ;  /* 0x000000040d067825 */ /* 0x002fcc00078e0206 */
[----:B------:R-:W2:Y:S01]  /*0140*/  LDG.E.EL.64 R6, desc[UR4][R6.64] ;  /* 0x0000000406067981 */ /* 0x000ea2000c2e1b00 */
[----:B---3--:R-:W-:-:S06]  /*0150*/  IMAD.WIDE R4, R0, 0x4, R4 ;  /* 0x0000000400047825 */ /* 0x008fcc00078e0204 */
[----:B------:R-:W3:Y:S01]  /*0160*/  LDG.E.64 R4, desc[UR4][R4.64] ;  /* 0x0000000404047981 */ /* 0x000ee2000c1e1b00 */
[----:B----4-:R-:W-:-:S04]  /*0170*/  IMAD.WIDE R8, R13, 0x4, R8 ;  /* 0x000000040d087825 */ /* 0x010fc800078e0208 */
[----:B-----5:R-:W-:Y:S02]  /*0180*/  IMAD.WIDE R10, R13, 0x4, R10 ;  /* 0x000000040d0a7825 */ /* 0x020fe400078e020a */
[----:B------:R-:W4:Y:S04]  /*0190*/  LDG.E.EL.64 R8, desc[UR4][R8.64] ;  /* 0x0000000408087981 */ /* 0x000f28000c2e1b00 */
[----:B------:R-:W4:Y:S01]  /*01a0*/  LDG.E.EL.64 R10, desc[UR4][R10.64] ;  /* 0x000000040a0a7981 */ /* 0x000f22000c2e1b00 */
[----:B--2---:R-:W-:Y:S01]  /*01b0*/  FADD R2, R2, 9.9999997473787516356e-06 ;  /* 0x3727c5ac02027421 */ /* 0x004fe20000000000 */
[----:B------:R-:W-:-:S03]  /*01c0*/  FADD R3, R3, 9.9999997473787516356e-06 ;  /* 0x3727c5ac03037421 */ /* 0x000fc60000000000 */
[----:B------:R-:W1:Y:S08]  /*01d0*/  MUFU.SQRT R12, R2 ;  /* 0x00000002000c7308 */ /* 0x000e700000002000 */
[----:B------:R-:W2:Y:S01]  /*01e0*/  MUFU.SQRT R13, R3 ;  /* 0x00000003000d7308 */ /* 0x000ea20000002000 */
[C---:B-1----:R-:W-:Y:S02]  /*01f0*/  FSETP.GT.AND P0, PT, R12.reuse, 8.50705917302346158658e+37, PT ;  /* 0x7e8000000c00780b */ /* 0x042fe40003f04000 */
[----:B------:R-:W-:-:S02]  /*0200*/  FSETP.GEU.AND P2, PT, R12, 1.175494350822287508e-38, PT ;  /* 0x008000000c00780b */ /* 0x000fc40003f4e000 */
[C---:B--2---:R-:W-:Y:S02]  /*0210*/  FSETP.GT.AND P1, PT, R13.reuse, 8.50705917302346158658e+37, PT ;  /* 0x7e8000000d00780b */ /* 0x044fe40003f24000 */
[----:B------:R-:W-:-:S07]  /*0220*/  FSETP.GEU.AND P3, PT, R13, 1.175494350822287508e-38, PT ;  /* 0x008000000d00780b */ /* 0x000fce0003f6e000 */
[----:B------:R-:W-:Y:S01]  /*0230*/  @P0 FMUL R12, R12, 0.25 ;  /* 0x3e8000000c0c0820 */ /* 0x000fe20000400000 */
[----:B------:R-:W-:-:S03]  /*0240*/  HFMA2.MMA R2, -RZ, RZ, 1.625, 0 ;  /* 0x3e800000ff027435 */ /* 0x000fc600000001ff */
[----:B------:R-:W-:Y:S01]  /*0250*/  @!P2 FMUL R12, R12, 16777216 ;  /* 0x4b8000000c0ca820 */ /* 0x000fe20000400000 */
[----:B------:R-:W-:-:S04]  /*0260*/  @P1 FMUL R13, R13, 0.25 ;  /* 0x3e8000000d0d1820 */ /* 0x000fc80000400000 */
[----:B------:R-:W-:Y:S01]  /*0270*/  @!P3 FMUL R13, R13, 16777216 ;  /* 0x4b8000000d0db820 */ /* 0x000fe20000400000 */
[----:B------:R-:W1:Y:S01]  /*0280*/  MUFU.RCP R12, R12 ;  /* 0x0000000c000c7308 */ /* 0x000e620000001000 */
[----:B------:R-:W-:-:S07]  /*0290*/  FSEL R3, R2, 1, P0 ;  /* 0x3f80000002037808 */ /* 0x000fce0000000000 */
[----:B------:R-:W2:Y:S01]  /*02a0*/  MUFU.RCP R13, R13 ;  /* 0x0000000d000d7308 */ /* 0x000ea20000001000 */
[----:B------:R-:W-:Y:S01]  /*02b0*/  FSEL R2, R2, 1, P1 ;  /* 0x3f80000002027808 */ /* 0x000fe20000800000 */
[----:B------:R-:W-:Y:S01]  /*02c0*/  @!P2 FMUL R3, R3, 16777216 ;  /* 0x4b8000000303a820 */ /* 0x000fe20000400000 */
[----:B---3--:R-:W-:-:S03]  /*02d0*/  FADD R5, R5, -R7 ;  /* 0x8000000705057221 */ /* 0x008fc60000000000 */
[----:B------:R-:W-:Y:S01]  /*02e0*/  @!P3 FMUL R2, R2, 16777216 ;  /* 0x4b8000000202b820 */ /* 0x000fe20000400000 */
[----:B------:R-:W-:Y:S01]  /*02f0*/  FADD R4, R4, -R6 ;  /* 0x8000000604047221 */ /* 0x000fe20000000000 */
[----:B-1----:R-:W-:Y:S02]  /*0300*/  FMUL R7, R12, R3 ;  /* 0x000000030c077220 */ /* 0x002fe40000400000 */
[----:B--2---:R-:W-:Y:S02]  /*0310*/  FMUL R6, R13, R2 ;  /* 0x000000020d067220 */ /* 0x004fe40000400000 */
[----:B------:R-:W1:Y:S01]  /*0320*/  LDC.64 R2, c[0x0][0x210] ;  /* 0x00008400ff027b82 */ /* 0x000e620000000a00 */
[----:B------:R-:W-:Y:S01]  /*0330*/  FMUL R7, R4, R7 ;  /* 0x0000000704077220 */ /* 0x000fe20000400000 */
[----:B------:R-:W-:-:S03]  /*0340*/  FMUL R6, R5, R6 ;  /* 0x0000000605067220 */ /* 0x000fc60000400000 */
[----:B----4-:R-:W-:Y:S01]  /*0350*/  FFMA R8, R8, R7, R10 ;  /* 0x0000000708087223 */ /* 0x010fe2000000000a */
[----:B------:R-:W-:-:S04]  /*0360*/  FFMA R9, R9, R6, R11 ;  /* 0x0000000609097223 */ /* 0x000fc8000000000b */
[----:B------:R-:W-:Y:S02]  /*0370*/  FSETP.GT.AND P0, PT, R8, RZ, PT ;  /* 0x000000ff0800720b */ /* 0x000fe40003f04000 */
[----:B------:R-:W-:-:S11]  /*0380*/  FSETP.GT.AND P1, PT, R9, RZ, PT ;  /* 0x000000ff0900720b */ /* 0x000fd60003f24000 */
[----:B------:R-:W-:Y:S01]  /*0390*/  @!P0 FMUL R8, R8, 0.20000000298023223877 ;  /* 0x3e4ccccd08088820 */ /* 0x000fe20000400000 */
[----:B-1----:R-:W-:-:S04]  /*03a0*/  IMAD.WIDE R2, R0, 0x4, R2 ;  /* 0x0000000400027825 */ /* 0x002fc800078e0202 */
[----:B------:R-:W-:-:S05]  /*03b0*/  @!P1 FMUL R9, R9, 0.20000000298023223877 ;  /* 0x3e4ccccd09099820 */ /* 0x000fca0000400000 */
[----:B------:R-:W-:Y:S01]  /*03c0*/  STG.E.64 desc[UR4][R2.64], R8 ;  /* 0x0000000802007986 */ /* 0x000fe2000c101b04 */
[----:B------:R-:W-:Y:S05]  /*03d0*/  EXIT ;  /* 0x000000000000794d */ /* 0x000fea0003800000 */
.L_x_0:
[----:B------:R-:W-:-:S00]  /*03e0*/  BRA `(.L_x_0) ;  /* 0xfffffffc00fc7947 */ /* 0x000fc0000383ffff */
[----:B------:R-:W-:-:S00]  /*03f0*/  NOP ;  /* 0x0000000000007918 */ /* 0x000fc00000000000 */
        /* <DEDUP_REMOVED lines=8> */
.L_x_1:


//--------------------- .nv.global.init           --------------------------
	.section	.nv.global.init,"aw",@progbits
.nv.global.init:
	.type		_$_str,@object
	.size		_$_str,(_$_str_$_2 - _$_str)
_$_str:
        /*0000*/ 	.byte	0x5f, 0x5f, 0x43, 0x55, 0x44, 0x41, 0x5f, 0x46, 0x54, 0x5a, 0x00
	.type		_$_str_$_2,@object
	.size		_$_str_$_2,(.L_1 - _$_str_$_2)
_$_str_$_2:
        /*000b*/ 	.byte	0x5f, 0x5f, 0x43, 0x55, 0x44, 0x41, 0x5f, 0x50, 0x52, 0x45, 0x43, 0x5f, 0x53, 0x51, 0x52, 0x54
        /*001b*/ 	.byte	0x00
.L_1:


//--------------------- .nv.constant0.triton_poi_fused__native_batch_norm_legit_no_training_leaky_relu_6 --------------------------
	.section	.nv.constant0.triton_poi_fused__native_batch_norm_legit_no_training_leaky_relu_6,"a",@progbits
	.sectionflags	@""
	.align	4
.nv.constant0.triton_poi_fused__native_batch_norm_legit_no_training_leaky_relu_6:
	.zero		580
